//
// Generated by NVIDIA NVVM Compiler
//
// Compiler Build ID: CL-36424714
// Cuda compilation tools, release 13.0, V13.0.88
// Based on NVVM 20.0.0
//

.version 9.0
.target sm_100
.address_size 64

	// .globl	_Z8multiplyiPfS_S_

.visible .entry _Z8multiplyiPfS_S_(
	.param .u32 _Z8multiplyiPfS_S__param_0,
	.param .u64 .ptr .align 1 _Z8multiplyiPfS_S__param_1,
	.param .u64 .ptr .align 1 _Z8multiplyiPfS_S__param_2,
	.param .u64 .ptr .align 1 _Z8multiplyiPfS_S__param_3
)
{
	.reg .pred 	%p<10>;
	.reg .b32 	%r<23>;
	.reg .b32 	%f<88>;
	.reg .b64 	%rd<40>;

	ld.param.u32 	%r16, [_Z8multiplyiPfS_S__param_0];
	ld.param.u64 	%rd22, [_Z8multiplyiPfS_S__param_1];
	ld.param.u64 	%rd23, [_Z8multiplyiPfS_S__param_2];
	ld.param.u64 	%rd24, [_Z8multiplyiPfS_S__param_3];
	cvta.to.global.u64 	%rd1, %rd24;
	cvta.to.global.u64 	%rd2, %rd23;
	cvta.to.global.u64 	%rd3, %rd22;
	setp.lt.s32 	%p1, %r16, 1;
	@%p1 bra 	$L__BB0_13;
	and.b32  	%r1, %r16, 15;
	setp.lt.u32 	%p2, %r16, 16;
	mov.b32 	%r20, 0;
	@%p2 bra 	$L__BB0_4;
	and.b32  	%r20, %r16, 2147483632;
	neg.s32 	%r18, %r20;
	add.s64 	%rd36, %rd3, 32;
	add.s64 	%rd35, %rd2, 32;
	add.s64 	%rd34, %rd1, 32;
$L__BB0_3:
	.pragma "nounroll";
	ld.global.f32 	%f1, [%rd36+-32];
	ld.global.f32 	%f2, [%rd35+-32];
	mul.f32 	%f3, %f1, %f2;
	st.global.f32 	[%rd34+-32], %f3;
	ld.global.f32 	%f4, [%rd36+-28];
	ld.global.f32 	%f5, [%rd35+-28];
	mul.f32 	%f6, %f4, %f5;
	st.global.f32 	[%rd34+-28], %f6;
	ld.global.f32 	%f7, [%rd36+-24];
	ld.global.f32 	%f8, [%rd35+-24];
	mul.f32 	%f9, %f7, %f8;
	st.global.f32 	[%rd34+-24], %f9;
	ld.global.f32 	%f10, [%rd36+-20];
	ld.global.f32 	%f11, [%rd35+-20];
	mul.f32 	%f12, %f10, %f11;
	st.global.f32 	[%rd34+-20], %f12;
	ld.global.f32 	%f13, [%rd36+-16];
	ld.global.f32 	%f14, [%rd35+-16];
	mul.f32 	%f15, %f13, %f14;
	st.global.f32 	[%rd34+-16], %f15;
	ld.global.f32 	%f16, [%rd36+-12];
	ld.global.f32 	%f17, [%rd35+-12];
	mul.f32 	%f18, %f16, %f17;
	st.global.f32 	[%rd34+-12], %f18;
	ld.global.f32 	%f19, [%rd36+-8];
	ld.global.f32 	%f20, [%rd35+-8];
	mul.f32 	%f21, %f19, %f20;
	st.global.f32 	[%rd34+-8], %f21;
	ld.global.f32 	%f22, [%rd36+-4];
	ld.global.f32 	%f23, [%rd35+-4];
	mul.f32 	%f24, %f22, %f23;
	st.global.f32 	[%rd34+-4], %f24;
	ld.global.f32 	%f25, [%rd36];
	ld.global.f32 	%f26, [%rd35];
	mul.f32 	%f27, %f25, %f26;
	st.global.f32 	[%rd34], %f27;
	ld.global.f32 	%f28, [%rd36+4];
	ld.global.f32 	%f29, [%rd35+4];
	mul.f32 	%f30, %f28, %f29;
	st.global.f32 	[%rd34+4], %f30;
	ld.global.f32 	%f31, [%rd36+8];
	ld.global.f32 	%f32, [%rd35+8];
	mul.f32 	%f33, %f31, %f32;
	st.global.f32 	[%rd34+8], %f33;
	ld.global.f32 	%f34, [%rd36+12];
	ld.global.f32 	%f35, [%rd35+12];
	mul.f32 	%f36, %f34, %f35;
	st.global.f32 	[%rd34+12], %f36;
	ld.global.f32 	%f37, [%rd36+16];
	ld.global.f32 	%f38, [%rd35+16];
	mul.f32 	%f39, %f37, %f38;
	st.global.f32 	[%rd34+16], %f39;
	ld.global.f32 	%f40, [%rd36+20];
	ld.global.f32 	%f41, [%rd35+20];
	mul.f32 	%f42, %f40, %f41;
	st.global.f32 	[%rd34+20], %f42;
	ld.global.f32 	%f43, [%rd36+24];
	ld.global.f32 	%f44, [%rd35+24];
	mul.f32 	%f45, %f43, %f44;
	st.global.f32 	[%rd34+24], %f45;
	ld.global.f32 	%f46, [%rd36+28];
	ld.global.f32 	%f47, [%rd35+28];
	mul.f32 	%f48, %f46, %f47;
	st.global.f32 	[%rd34+28], %f48;
	add.s32 	%r18, %r18, 16;
	add.s64 	%rd36, %rd36, 64;
	add.s64 	%rd35, %rd35, 64;
	add.s64 	%rd34, %rd34, 64;
	setp.ne.s32 	%p3, %r18, 0;
	@%p3 bra 	$L__BB0_3;
$L__BB0_4:
	setp.eq.s32 	%p4, %r1, 0;
	@%p4 bra 	$L__BB0_13;
	and.b32  	%r7, %r16, 7;
	setp.lt.u32 	%p5, %r1, 8;
	@%p5 bra 	$L__BB0_7;
	mul.wide.u32 	%rd25, %r20, 4;
	add.s64 	%rd26, %rd3, %rd25;
	ld.global.f32 	%f49, [%rd26];
	add.s64 	%rd27, %rd2, %rd25;
	ld.global.f32 	%f50, [%rd27];
	mul.f32 	%f51, %f49, %f50;
	add.s64 	%rd28, %rd1, %rd25;
	st.global.f32 	[%rd28], %f51;
	ld.global.f32 	%f52, [%rd26+4];
	ld.global.f32 	%f53, [%rd27+4];
	mul.f32 	%f54, %f52, %f53;
	st.global.f32 	[%rd28+4], %f54;
	ld.global.f32 	%f55, [%rd26+8];
	ld.global.f32 	%f56, [%rd27+8];
	mul.f32 	%f57, %f55, %f56;
	st.global.f32 	[%rd28+8], %f57;
	ld.global.f32 	%f58, [%rd26+12];
	ld.global.f32 	%f59, [%rd27+12];
	mul.f32 	%f60, %f58, %f59;
	st.global.f32 	[%rd28+12], %f60;
	ld.global.f32 	%f61, [%rd26+16];
	ld.global.f32 	%f62, [%rd27+16];
	mul.f32 	%f63, %f61, %f62;
	st.global.f32 	[%rd28+16], %f63;
	ld.global.f32 	%f64, [%rd26+20];
	ld.global.f32 	%f65, [%rd27+20];
	mul.f32 	%f66, %f64, %f65;
	st.global.f32 	[%rd28+20], %f66;
	ld.global.f32 	%f67, [%rd26+24];
	ld.global.f32 	%f68, [%rd27+24];
	mul.f32 	%f69, %f67, %f68;
	st.global.f32 	[%rd28+24], %f69;
	ld.global.f32 	%f70, [%rd26+28];
	ld.global.f32 	%f71, [%rd27+28];
	mul.f32 	%f72, %f70, %f71;
	st.global.f32 	[%rd28+28], %f72;
	add.s32 	%r20, %r20, 8;
$L__BB0_7:
	setp.eq.s32 	%p6, %r7, 0;
	@%p6 bra 	$L__BB0_13;
	and.b32  	%r10, %r16, 3;
	setp.lt.u32 	%p7, %r7, 4;
	@%p7 bra 	$L__BB0_10;
	mul.wide.u32 	%rd29, %r20, 4;
	add.s64 	%rd30, %rd3, %rd29;
	ld.global.f32 	%f73, [%rd30];
	add.s64 	%rd31, %rd2, %rd29;
	ld.global.f32 	%f74, [%rd31];
	mul.f32 	%f75, %f73, %f74;
	add.s64 	%rd32, %rd1, %rd29;
	st.global.f32 	[%rd32], %f75;
	ld.global.f32 	%f76, [%rd30+4];
	ld.global.f32 	%f77, [%rd31+4];
	mul.f32 	%f78, %f76, %f77;
	st.global.f32 	[%rd32+4], %f78;
	ld.global.f32 	%f79, [%rd30+8];
	ld.global.f32 	%f80, [%rd31+8];
	mul.f32 	%f81, %f79, %f80;
	st.global.f32 	[%rd32+8], %f81;
	ld.global.f32 	%f82, [%rd30+12];
	ld.global.f32 	%f83, [%rd31+12];
	mul.f32 	%f84, %f82, %f83;
	st.global.f32 	[%rd32+12], %f84;
	add.s32 	%r20, %r20, 4;
$L__BB0_10:
	setp.eq.s32 	%p8, %r10, 0;
	@%p8 bra 	$L__BB0_13;
	mul.wide.u32 	%rd33, %r20, 4;
	add.s64 	%rd39, %rd1, %rd33;
	add.s64 	%rd38, %rd2, %rd33;
	add.s64 	%rd37, %rd3, %rd33;
	neg.s32 	%r22, %r10;
$L__BB0_12:
	.pragma "nounroll";
	ld.global.f32 	%f85, [%rd37];
	ld.global.f32 	%f86, [%rd38];
	mul.f32 	%f87, %f85, %f86;
	st.global.f32 	[%rd39], %f87;
	add.s64 	%rd39, %rd39, 4;
	add.s64 	%rd38, %rd38, 4;
	add.s64 	%rd37, %rd37, 4;
	add.s32 	%r22, %r22, 1;
	setp.ne.s32 	%p9, %r22, 0;
	@%p9 bra 	$L__BB0_12;
$L__BB0_13:
	ret;

}


// ===== COMPILED SASS (sm_100) =====

	.target	sm_100

	.elftype	@"ET_EXEC"


//--------------------- .note.nv.tkinfo           --------------------------
	.section	.note.nv.tkinfo,"",@"SHT_NOTE"
	.sectionflags	@"SHF_NOTE_NV_TKINFO"
	.tkinfo
        /*0018*/ 	.word	0x00000002
        /*0030*/ 	.string	""
        /*0030*/ 	.string	"ptxas"
        /*0030*/ 	.string	"Cuda compilation tools, release 13.0, V13.0.88"
        /*0030*/ 	.string	"Build cuda_13.0.r13.0/compiler.36424714_0"
        /*0030*/ 	.string	"-arch sm_100 -m 64 "



//--------------------- .note.nv.cuinfo           --------------------------
	.section	.note.nv.cuinfo,"",@"SHT_NOTE"
	.sectionflags	@"SHF_NOTE_NV_CUINFO"
        /*0018*/ 	.short	0x0002
        /*001a*/ 	.short	0x0064
        /*001c*/ 	.short	0x0082
	.zero		2


//--------------------- .nv.info                  --------------------------
	.section	.nv.info,"",@"SHT_CUDA_INFO"
	.align	4


	//----- nvinfo : EIATTR_REGCOUNT
	.align		4
        /*0000*/ 	.byte	0x04, 0x2f
        /*0002*/ 	.short	(.L_1 - .L_0)
	.align		4
.L_0:
        /*0004*/ 	.word	index@(_Z8multiplyiPfS_S_)
        /*0008*/ 	.word	0x00000014


	//----- nvinfo : EIATTR_FRAME_SIZE
	.align		4
.L_1:
        /*000c*/ 	.byte	0x04, 0x11
        /*000e*/ 	.short	(.L_3 - .L_2)
	.align		4
.L_2:
        /*0010*/ 	.word	index@(_Z8multiplyiPfS_S_)
        /*0014*/ 	.word	0x00000000


	//----- nvinfo : EIATTR_MIN_STACK_SIZE
	.align		4
.L_3:
        /*0018*/ 	.byte	0x04, 0x12
        /*001a*/ 	.short	(.L_5 - .L_4)
	.align		4
.L_4:
        /*001c*/ 	.word	index@(_Z8multiplyiPfS_S_)
        /*0020*/ 	.word	0x00000000
.L_5:


//--------------------- .nv.compat                --------------------------
	.section	.nv.compat,"",@"SHT_CUDA_COMPAT_INFO"
	.align	4
        /*0000*/ 	.byte	0x02, 0x09, 0x00, 0x00, 0x02, 0x02, 0x01, 0x00, 0x02, 0x05, 0x05, 0x00, 0x03, 0x07, 0x01, 0x01
        /*0010*/ 	.byte	0x02, 0x03, 0x00, 0x00, 0x02, 0x06, 0x01, 0x00, 0x04, 0x0b, 0x08, 0x00, 0x09, 0x00, 0x00, 0x00
        /*0020*/ 	.byte	0x00, 0x00, 0x00, 0x00


//--------------------- .nv.info._Z8multiplyiPfS_S_ --------------------------
	.section	.nv.info._Z8multiplyiPfS_S_,"",@"SHT_CUDA_INFO"
	.sectionflags	@""
	.align	4


	//----- nvinfo : EIATTR_CUDA_API_VERSION
	.align		4
        /*0000*/ 	.byte	0x04, 0x37
        /*0002*/ 	.short	(.L_7 - .L_6)
.L_6:
        /*0004*/ 	.word	0x00000082


	//----- nvinfo : EIATTR_KPARAM_INFO
	.align		4
.L_7:
        /*0008*/ 	.byte	0x04, 0x17
        /*000a*/ 	.short	(.L_9 - .L_8)
.L_8:
        /*000c*/ 	.word	0x00000000
        /*0010*/ 	.short	0x0003
        /*0012*/ 	.short	0x0018
        /*0014*/ 	.byte	0x00, 0xf5, 0x21, 0x00


	//----- nvinfo : EIATTR_KPARAM_INFO
	.align		4
.L_9:
        /*0018*/ 	.byte	0x04, 0x17
        /*001a*/ 	.short	(.L_11 - .L_10)
.L_10:
        /*001c*/ 	.word	0x00000000
        /*0020*/ 	.short	0x0002
        /*0022*/ 	.short	0x0010
        /*0024*/ 	.byte	0x00, 0xf5, 0x21, 0x00


	//----- nvinfo : EIATTR_KPARAM_INFO
	.align		4
.L_11:
        /*0028*/ 	.byte	0x04, 0x17
        /*002a*/ 	.short	(.L_13 - .L_12)
.L_12:
        /*002c*/ 	.word	0x00000000
        /*0030*/ 	.short	0x0001
        /*0032*/ 	.short	0x0008
        /*0034*/ 	.byte	0x00, 0xf5, 0x21, 0x00


	//----- nvinfo : EIATTR_KPARAM_INFO
	.align		4
.L_13:
        /*0038*/ 	.byte	0x04, 0x17
        /*003a*/ 	.short	(.L_15 - .L_14)
.L_14:
        /*003c*/ 	.word	0x00000000
        /*0040*/ 	.short	0x0000
        /*0042*/ 	.short	0x0000
        /*0044*/ 	.byte	0x00, 0xf0, 0x11, 0x00


	//----- nvinfo : EIATTR_SPARSE_MMA_MASK
	.align		4
.L_15:
        /*0048*/ 	.byte	0x03, 0x50
        /*004a*/ 	.short	0x0000


	//----- nvinfo : EIATTR_MAXREG_COUNT
	.align		4
        /*004c*/ 	.byte	0x03, 0x1b
        /*004e*/ 	.short	0x00ff


	//----- nvinfo : EIATTR_MERCURY_ISA_VERSION
	.align		4
        /*0050*/ 	.byte	0x03, 0x5f
        /*0052*/ 	.short	0x0101


	//----- nvinfo : EIATTR_VRC_CTA_INIT_COUNT
	.align		4
        /*0054*/ 	.byte	0x02, 0x4a
	.zero		1
	.zero		1


	//----- nvinfo : EIATTR_EXIT_INSTR_OFFSETS
	.align		4
        /*0058*/ 	.byte	0x04, 0x1c
        /*005a*/ 	.short	(.L_17 - .L_16)


	//   ....[0]....
.L_16:
        /*005c*/ 	.word	0x00000030


	//   ....[1]....
        /*0060*/ 	.word	0x00000680


	//   ....[2]....
        /*0064*/ 	.word	0x00000940


	//   ....[3]....
        /*0068*/ 	.word	0x00000b00


	//   ....[4]....
        /*006c*/ 	.word	0x00000ce0


	//----- nvinfo : EIATTR_CBANK_PARAM_SIZE
	.align		4
.L_17:
        /*0070*/ 	.byte	0x03, 0x19
        /*0072*/ 	.short	0x0020


	//----- nvinfo : EIATTR_PARAM_CBANK
	.align		4
        /*0074*/ 	.byte	0x04, 0x0a
        /*0076*/ 	.short	(.L_19 - .L_18)
	.align		4
.L_18:
        /*0078*/ 	.word	index@(.nv.constant0._Z8multiplyiPfS_S_)
        /*007c*/ 	.short	0x0380
        /*007e*/ 	.short	0x0020


	//----- nvinfo : EIATTR_SW_WAR
	.align		4
.L_19:
        /*0080*/ 	.byte	0x04, 0x36
        /*0082*/ 	.short	(.L_21 - .L_20)
.L_20:
        /*0084*/ 	.word	0x00000008
.L_21:


//--------------------- .nv.callgraph             --------------------------
	.section	.nv.callgraph,"",@"SHT_CUDA_CALLGRAPH"
	.align	4
	.sectionentsize	8
	.align		4
        /*0000*/ 	.word	0x00000000
	.align		4
        /*0004*/ 	.word	0xffffffff
	.align		4
        /*0008*/ 	.word	0x00000000
	.align		4
        /*000c*/ 	.word	0xfffffffe
	.align		4
        /*0010*/ 	.word	0x00000000
	.align		4
        /*0014*/ 	.word	0xfffffffd
	.align		4
        /*0018*/ 	.word	0x00000000
	.align		4
        /*001c*/ 	.word	0xfffffffc


//--------------------- .text._Z8multiplyiPfS_S_  --------------------------
	.section	.text._Z8multiplyiPfS_S_,"ax",@progbits
	.align	128
        .global         _Z8multiplyiPfS_S_
        .type           _Z8multiplyiPfS_S_,@function
        .size           _Z8multiplyiPfS_S_,(.L_x_6 - _Z8multiplyiPfS_S_)
        .other          _Z8multiplyiPfS_S_,@"STO_CUDA_ENTRY STV_DEFAULT"
_Z8multiplyiPfS_S_:
.text._Z8multiplyiPfS_S_:
[----:B------:R-:W-:Y:S08]  /*0000*/  LDC R1, c[0x0][0x37c] ;  /* 0x0000df00ff017b82 */ /* 0x000ff00000000800 */
[----:B------:R-:W0:Y:S02]  /*0010*/  LDC R2, c[0x0][0x380] ;  /* 0x0000e000ff027b82 */ /* 0x000e240000000800 */
[----:B0-----:R-:W-:-:S13]  /*0020*/  ISETP.GE.AND P0, PT, R2, 0x1, PT ;  /* 0x000000010200780c */ /* 0x001fda0003f06270 */
[----:B------:R-:W-:Y:S05]  /*0030*/  @!P0 EXIT ;  /* 0x000000000000894d */ /* 0x000fea0003800000 */
[C---:B------:R-:W-:Y:S01]  /*0040*/  ISETP.GE.U32.AND P1, PT, R2.reuse, 0x10, PT ;  /* 0x000000100200780c */ /* 0x040fe20003f26070 */
[----:B------:R-:W0:Y:S01]  /*0050*/  LDCU.64 UR10, c[0x0][0x358] ;  /* 0x00006b00ff0a77ac */ /* 0x000e220008000a00 */
[----:B------:R-:W-:Y:S01]  /*0060*/  LOP3.LUT R12, R2, 0xf, RZ, 0xc0, !PT ;  /* 0x0000000f020c7812 */ /* 0x000fe200078ec0ff */
[----:B------:R-:W-:-:S03]  /*0070*/  HFMA2 R0, -RZ, RZ, 0, 0 ;  /* 0x00000000ff007431 */ /* 0x000fc600000001ff */
[----:B------:R-:W-:-:S07]  /*0080*/  ISETP.NE.AND P0, PT, R12, RZ, PT ;  /* 0x000000ff0c00720c */ /* 0x000fce0003f05270 */
[----:B------:R-:W-:Y:S06]  /*0090*/  @!P1 BRA `(.L_x_0) ;  /* 0x0000000400789947 */ /* 0x000fec0003800000 */
[----:B------:R-:W1:Y:S01]  /*00a0*/  LDCU.64 UR8, c[0x0][0x388] ;  /* 0x00007100ff0877ac */ /* 0x000e620008000a00 */
[----:B------:R-:W-:Y:S01]  /*00b0*/  LOP3.LUT R0, R2, 0x7ffffff0, RZ, 0xc0, !PT ;  /* 0x7ffffff002007812 */ /* 0x000fe200078ec0ff */
[----:B------:R-:W2:Y:S03]  /*00c0*/  LDCU.128 UR12, c[0x0][0x390] ;  /* 0x00007200ff0c77ac */ /* 0x000ea60008000c00 */
[----:B------:R-:W-:Y:S01]  /*00d0*/  IADD3 R3, PT, PT, -R0, RZ, RZ ;  /* 0x000000ff00037210 */ /* 0x000fe20007ffe1ff */
[----:B-1----:R-:W-:Y:S02]  /*00e0*/  UIADD3 UR8, UP0, UPT, UR8, 0x20, URZ ;  /* 0x0000002008087890 */ /* 0x002fe4000ff1e0ff */
[----:B--2---:R-:W-:Y:S02]  /*00f0*/  UIADD3 UR6, UP1, UPT, UR12, 0x20, URZ ;  /* 0x000000200c067890 */ /* 0x004fe4000ff3e0ff */
[----:B------:R-:W-:-:S02]  /*0100*/  UIADD3 UR4, UP2, UPT, UR14, 0x20, URZ ;  /* 0x000000200e047890 */ /* 0x000fc4000ff5e0ff */
[----:B------:R-:W-:Y:S01]  /*0110*/  MOV R16, UR8 ;  /* 0x0000000800107c02 */ /* 0x000fe20008000f00 */
[----:B------:R-:W-:Y:S02]  /*0120*/  UIADD3.X UR9, UPT, UPT, URZ, UR9, URZ, UP0, !UPT ;  /* 0x00000009ff097290 */ /* 0x000fe400087fe4ff */
[----:B------:R-:W-:Y:S01]  /*0130*/  UIADD3.X UR7, UPT, UPT, URZ, UR13, URZ, UP1, !UPT ;  /* 0x0000000dff077290 */ /* 0x000fe20008ffe4ff */
[----:B------:R-:W-:Y:S01]  /*0140*/  IMAD.U32 R11, RZ, RZ, UR6 ;  /* 0x00000006ff0b7e24 */ /* 0x000fe2000f8e00ff */
[----:B------:R-:W-:Y:S01]  /*0150*/  UIADD3.X UR5, UPT, UPT, URZ, UR15, URZ, UP2, !UPT ;  /* 0x0000000fff057290 */ /* 0x000fe200097fe4ff */
[----:B------:R-:W-:Y:S02]  /*0160*/  MOV R10, UR4 ;  /* 0x00000004000a7c02 */ /* 0x000fe40008000f00 */
[----:B------:R-:W-:Y:S02]  /*0170*/  MOV R5, UR9 ;  /* 0x0000000900057c02 */ /* 0x000fe40008000f00 */
[----:B------:R-:W-:Y:S01]  /*0180*/  MOV R14, UR7 ;  /* 0x00000007000e7c02 */ /* 0x000fe20008000f00 */
[----:B------:R-:W-:-:S07]  /*0190*/  IMAD.U32 R13, RZ, RZ, UR5 ;  /* 0x00000005ff0d7e24 */ /* 0x000fce000f8e00ff */
.L_x_1:
[----:B------:R-:W-:Y:S02]  /*01a0*/  MOV R4, R16 ;  /* 0x0000001000047202 */ /* 0x000fe40000000f00 */
[----:B------:R-:W-:Y:S02]  /*01b0*/  MOV R6, R11 ;  /* 0x0000000b00067202 */ /* 0x000fe40000000f00 */
[----:B------:R-:W-:Y:S01]  /*01c0*/  MOV R7, R14 ;  /* 0x0000000e00077202 */ /* 0x000fe20000000f00 */
[----:B0-2---:R-:W2:Y:S04]  /*01d0*/  LDG.E R8, desc[UR10][R4.64+-0x20] ;  /* 0xffffe00a04087981 */ /* 0x005ea8000c1e1900 */
[----:B------:R-:W2:Y:S02]  /*01e0*/  LDG.E R9, desc[UR10][R6.64+-0x20] ;  /* 0xffffe00a06097981 */ /* 0x000ea4000c1e1900 */
[----:B--2---:R-:W-:Y:S01]  /*01f0*/  FMUL R11, R8, R9 ;  /* 0x00000009080b7220 */ /* 0x004fe20000400000 */
[----:B------:R-:W-:Y:S01]  /*0200*/  IMAD.MOV.U32 R8, RZ, RZ, R10 ;  /* 0x000000ffff087224 */ /* 0x000fe200078e000a */
[----:B------:R-:W-:-:S05]  /*0210*/  MOV R9, R13 ;  /* 0x0000000d00097202 */ /* 0x000fca0000000f00 */
[----:B------:R0:W-:Y:S04]  /*0220*/  STG.E desc[UR10][R8.64+-0x20], R11 ;  /* 0xffffe00b08007986 */ /* 0x0001e8000c10190a */
[----:B------:R-:W2:Y:S04]  /*0230*/  LDG.E R10, desc[UR10][R4.64+-0x1c] ;  /* 0xffffe40a040a7981 */ /* 0x000ea8000c1e1900 */
[----:B------:R-:W2:Y:S02]  /*0240*/  LDG.E R13, desc[UR10][R6.64+-0x1c] ;  /* 0xffffe40a060d7981 */ /* 0x000ea4000c1e1900 */
[----:B--2---:R-:W-:-:S05]  /*0250*/  FMUL R13, R10, R13 ;  /* 0x0000000d0a0d7220 */ /* 0x004fca0000400000 */
[----:B------:R1:W-:Y:S04]  /*0260*/  STG.E desc[UR10][R8.64+-0x1c], R13 ;  /* 0xffffe40d08007986 */ /* 0x0003e8000c10190a */
[----:B------:R-:W2:Y:S04]  /*0270*/  LDG.E R10, desc[UR10][R4.64+-0x18] ;  /* 0xffffe80a040a7981 */ /* 0x000ea8000c1e1900 */
[----:B------:R-:W2:Y:S02]  /*0280*/  LDG.E R15, desc[UR10][R6.64+-0x18] ;  /* 0xffffe80a060f7981 */ /* 0x000ea4000c1e1900 */
[----:B--2---:R-:W-:-:S05]  /*0290*/  FMUL R15, R10, R15 ;  /* 0x0000000f0a0f7220 */ /* 0x004fca0000400000 */
[----:B------:R2:W-:Y:S04]  /*02a0*/  STG.E desc[UR10][R8.64+-0x18], R15 ;  /* 0xffffe80f08007986 */ /* 0x0005e8000c10190a */
[----:B------:R-:W3:Y:S04]  /*02b0*/  LDG.E R10, desc[UR10][R4.64+-0x14] ;  /* 0xffffec0a040a7981 */ /* 0x000ee8000c1e1900 */
[----:B------:R-:W3:Y:S02]  /*02c0*/  LDG.E R17, desc[UR10][R6.64+-0x14] ;  /* 0xffffec0a06117981 */ /* 0x000ee4000c1e1900 */
[----:B---3--:R-:W-:-:S05]  /*02d0*/  FMUL R17, R10, R17 ;  /* 0x000000110a117220 */ /* 0x008fca0000400000 */
[----:B------:R3:W-:Y:S04]  /*02e0*/  STG.E desc[UR10][R8.64+-0x14], R17 ;  /* 0xffffec1108007986 */ /* 0x0007e8000c10190a */
[----:B------:R-:W4:Y:S04]  /*02f0*/  LDG.E R10, desc[UR10][R4.64+-0x10] ;  /* 0xfffff00a040a7981 */ /* 0x000f28000c1e1900 */
[----:B0-----:R-:W4:Y:S02]  /*0300*/  LDG.E R11, desc[UR10][R6.64+-0x10] ;  /* 0xfffff00a060b7981 */ /* 0x001f24000c1e1900 */
[----:B----4-:R-:W-:-:S05]  /*0310*/  FMUL R11, R10, R11 ;  /* 0x0000000b0a0b7220 */ /* 0x010fca0000400000 */
[----:B------:R0:W-:Y:S04]  /*0320*/  STG.E desc[UR10][R8.64+-0x10], R11 ;  /* 0xfffff00b08007986 */ /* 0x0001e8000c10190a */
[----:B------:R-:W4:Y:S04]  /*0330*/  LDG.E R10, desc[UR10][R4.64+-0xc] ;  /* 0xfffff40a040a7981 */ /* 0x000f28000c1e1900 */
[----:B-1----:R-:W4:Y:S02]  /*0340*/  LDG.E R13, desc[UR10][R6.64+-0xc] ;  /* 0xfffff40a060d7981 */ /* 0x002f24000c1e1900 */
[----:B----4-:R-:W-:-:S05]  /*0350*/  FMUL R13, R10, R13 ;  /* 0x0000000d0a0d7220 */ /* 0x010fca0000400000 */
[----:B------:R1:W-:Y:S04]  /*0360*/  STG.E desc[UR10][R8.64+-0xc], R13 ;  /* 0xfffff40d08007986 */ /* 0x0003e8000c10190a */
[----:B------:R-:W4:Y:S04]  /*0370*/  LDG.E R10, desc[UR10][R4.64+-0x8] ;  /* 0xfffff80a040a7981 */ /* 0x000f28000c1e1900 */
[----:B--2---:R-:W4:Y:S02]  /*0380*/  LDG.E R15, desc[UR10][R6.64+-0x8] ;  /* 0xfffff80a060f7981 */ /* 0x004f24000c1e1900 */
[----:B----4-:R-:W-:-:S05]  /*0390*/  FMUL R15, R10, R15 ;  /* 0x0000000f0a0f7220 */ /* 0x010fca0000400000 */
[----:B------:R2:W-:Y:S04]  /*03a0*/  STG.E desc[UR10][R8.64+-0x8], R15 ;  /* 0xfffff80f08007986 */ /* 0x0005e8000c10190a */
[----:B------:R-:W4:Y:S04]  /*03b0*/  LDG.E R10, desc[UR10][R4.64+-0x4] ;  /* 0xfffffc0a040a7981 */ /* 0x000f28000c1e1900 */
[----:B---3--:R-:W4:Y:S02]  /*03c0*/  LDG.E R17, desc[UR10][R6.64+-0x4] ;  /* 0xfffffc0a06117981 */ /* 0x008f24000c1e1900 */
[----:B----4-:R-:W-:-:S05]  /*03d0*/  FMUL R17, R10, R17 ;  /* 0x000000110a117220 */ /* 0x010fca0000400000 */
        /* <DEDUP_REMOVED lines=26> */
[----:B--2---:R-:W4:Y:S01]  /*0580*/  LDG.E R15, desc[UR10][R6.64+0x18] ;  /* 0x0000180a060f7981 */ /* 0x004f22000c1e1900 */
[----:B------:R-:W-:Y:S01]  /*0590*/  IADD3 R3, PT, PT, R3, 0x10, RZ ;  /* 0x0000001003037810 */ /* 0x000fe20007ffe0ff */
[----:B----4-:R-:W-:-:S05]  /*05a0*/  FMUL R15, R10, R15 ;  /* 0x0000000f0a0f7220 */ /* 0x010fca0000400000 */
[----:B------:R2:W-:Y:S04]  /*05b0*/  STG.E desc[UR10][R8.64+0x18], R15 ;  /* 0x0000180f08007986 */ /* 0x0005e8000c10190a */
[----:B------:R4:W5:Y:S04]  /*05c0*/  LDG.E R10, desc[UR10][R4.64+0x1c] ;  /* 0x00001c0a040a7981 */ /* 0x000968000c1e1900 */
[----:B---3--:R-:W5:Y:S01]  /*05d0*/  LDG.E R17, desc[UR10][R6.64+0x1c] ;  /* 0x00001c0a06117981 */ /* 0x008f62000c1e1900 */
[----:B------:R-:W-:Y:S02]  /*05e0*/  ISETP.NE.AND P1, PT, R3, RZ, PT ;  /* 0x000000ff0300720c */ /* 0x000fe40003f25270 */
[----:B0-----:R-:W-:-:S02]  /*05f0*/  IADD3 R11, P3, PT, R6, 0x40, RZ ;  /* 0x00000040060b7810 */ /* 0x001fc40007f7e0ff */
[----:B------:R-:W-:-:S03]  /*0600*/  IADD3 R16, P2, PT, R4, 0x40, RZ ;  /* 0x0000004004107810 */ /* 0x000fc60007f5e0ff */
[----:B------:R-:W-:Y:S01]  /*0610*/  IMAD.X R14, RZ, RZ, R7, P3 ;  /* 0x000000ffff0e7224 */ /* 0x000fe200018e0607 */
[----:B----4-:R-:W-:Y:S01]  /*0620*/  IADD3.X R5, PT, PT, RZ, R5, RZ, P2, !PT ;  /* 0x00000005ff057210 */ /* 0x010fe200017fe4ff */
[----:B-----5:R-:W-:Y:S01]  /*0630*/  FMUL R17, R10, R17 ;  /* 0x000000110a117220 */ /* 0x020fe20000400000 */
[----:B------:R-:W-:-:S04]  /*0640*/  IADD3 R10, P4, PT, R8, 0x40, RZ ;  /* 0x00000040080a7810 */ /* 0x000fc80007f9e0ff */
[----:B------:R2:W-:Y:S01]  /*0650*/  STG.E desc[UR10][R8.64+0x1c], R17 ;  /* 0x00001c1108007986 */ /* 0x0005e2000c10190a */
[----:B-1----:R-:W-:Y:S01]  /*0660*/  IADD3.X R13, PT, PT, RZ, R9, RZ, P4, !PT ;  /* 0x00000009ff0d7210 */ /* 0x002fe200027fe4ff */
[----:B------:R-:W-:Y:S07]  /*0670*/  @P1 BRA `(.L_x_1) ;  /* 0xfffffff800c81947 */ /* 0x000fee000383ffff */
.L_x_0:
[----:B0-----:R-:W-:Y:S05]  /*0680*/  @!P0 EXIT ;  /* 0x000000000000894d */ /* 0x001fea0003800000 */
[----:B------:R-:W-:Y:S02]  /*0690*/  ISETP.GE.U32.AND P0, PT, R12, 0x8, PT ;  /* 0x000000080c00780c */ /* 0x000fe40003f06070 */
[----:B------:R-:W-:-:S04]  /*06a0*/  LOP3.LUT R14, R2, 0x7, RZ, 0xc0, !PT ;  /* 0x00000007020e7812 */ /* 0x000fc800078ec0ff */
[----:B------:R-:W-:-:S07]  /*06b0*/  ISETP.NE.AND P1, PT, R14, RZ, PT ;  /* 0x000000ff0e00720c */ /* 0x000fce0003f25270 */
[----:B------:R-:W-:Y:S06]  /*06c0*/  @!P0 BRA `(.L_x_2) ;  /* 0x00000000009c8947 */ /* 0x000fec0003800000 */
[----:B------:R-:W0:Y:S08]  /*06d0*/  LDC.64 R4, c[0x0][0x388] ;  /* 0x0000e200ff047b82 */ /* 0x000e300000000a00 */
[----:B------:R-:W1:Y:S08]  /*06e0*/  LDC.64 R6, c[0x0][0x390] ;  /* 0x0000e400ff067b82 */ /* 0x000e700000000a00 */
[----:B--2---:R-:W2:Y:S01]  /*06f0*/  LDC.64 R8, c[0x0][0x398] ;  /* 0x0000e600ff087b82 */ /* 0x004ea20000000a00 */
[----:B0-----:R-:W-:-:S05]  /*0700*/  IMAD.WIDE.U32 R4, R0, 0x4, R4 ;  /* 0x0000000400047825 */ /* 0x001fca00078e0004 */
[----:B------:R-:W3:Y:S01]  /*0710*/  LDG.E R3, desc[UR10][R4.64] ;  /* 0x0000000a04037981 */ /* 0x000ee2000c1e1900 */
[----:B-1----:R-:W-:-:S05]  /*0720*/  IMAD.WIDE.U32 R6, R0, 0x4, R6 ;  /* 0x0000000400067825 */ /* 0x002fca00078e0006 */
[----:B------:R-:W3:Y:S01]  /*0730*/  LDG.E R10, desc[UR10][R6.64] ;  /* 0x0000000a060a7981 */ /* 0x000ee2000c1e1900 */
[----:B--2---:R-:W-:-:S04]  /*0740*/  IMAD.WIDE.U32 R8, R0, 0x4, R8 ;  /* 0x0000000400087825 */ /* 0x004fc800078e0008 */
[----:B---3--:R-:W-:-:S05]  /*0750*/  FMUL R3, R3, R10 ;  /* 0x0000000a03037220 */ /* 0x008fca0000400000 */
        /* <DEDUP_REMOVED lines=13> */
[----:B0-----:R-:W4:Y:S04]  /*0830*/  LDG.E R3, desc[UR10][R4.64+0x10] ;  /* 0x0000100a04037981 */ /* 0x001f28000c1e1900 */
[----:B------:R-:W4:Y:S02]  /*0840*/  LDG.E R10, desc[UR10][R6.64+0x10] ;  /* 0x0000100a060a7981 */ /* 0x000f24000c1e1900 */
        /* <DEDUP_REMOVED lines=10> */
[----:B------:R-:W2:Y:S04]  /*08f0*/  LDG.E R10, desc[UR10][R4.64+0x1c] ;  /* 0x00001c0a040a7981 */ /* 0x000ea8000c1e1900 */
[----:B---3--:R-:W2:Y:S01]  /*0900*/  LDG.E R15, desc[UR10][R6.64+0x1c] ;  /* 0x00001c0a060f7981 */ /* 0x008ea2000c1e1900 */
[----:B------:R-:W-:Y:S01]  /*0910*/  IADD3 R0, PT, PT, R0, 0x8, RZ ;  /* 0x0000000800007810 */ /* 0x000fe20007ffe0ff */
[----:B--2---:R-:W-:-:S05]  /*0920*/  FMUL R15, R10, R15 ;  /* 0x0000000f0a0f7220 */ /* 0x004fca0000400000 */
[----:B------:R0:W-:Y:S02]  /*0930*/  STG.E desc[UR10][R8.64+0x1c], R15 ;  /* 0x00001c0f08007986 */ /* 0x0001e4000c10190a */
.L_x_2:
[----:B------:R-:W-:Y:S05]  /*0940*/  @!P1 EXIT ;  /* 0x000000000000994d */ /* 0x000fea0003800000 */
[----:B------:R-:W-:Y:S02]  /*0950*/  ISETP.GE.U32.AND P0, PT, R14, 0x4, PT ;  /* 0x000000040e00780c */ /* 0x000fe40003f06070 */
[----:B------:R-:W-:-:S04]  /*0960*/  LOP3.LUT R2, R2, 0x3, RZ, 0xc0, !PT ;  /* 0x0000000302027812 */ /* 0x000fc800078ec0ff */
[----:B------:R-:W-:-:S07]  /*0970*/  ISETP.NE.AND P1, PT, R2, RZ, PT ;  /* 0x000000ff0200720c */ /* 0x000fce0003f25270 */
[----:B------:R-:W-:Y:S06]  /*0980*/  @!P0 BRA `(.L_x_3) ;  /* 0x00000000005c8947 */ /* 0x000fec0003800000 */
[----:B------:R-:W1:Y:S08]  /*0990*/  LDC.64 R4, c[0x0][0x388] ;  /* 0x0000e200ff047b82 */ /* 0x000e700000000a00 */
[----:B------:R-:W3:Y:S08]  /*09a0*/  LDC.64 R6, c[0x0][0x390] ;  /* 0x0000e400ff067b82 */ /* 0x000ef00000000a00 */
[----:B0-2---:R-:W0:Y:S01]  /*09b0*/  LDC.64 R8, c[0x0][0x398] ;  /* 0x0000e600ff087b82 */ /* 0x005e220000000a00 */
[----:B-1----:R-:W-:-:S05]  /*09c0*/  IMAD.WIDE.U32 R4, R0, 0x4, R4 ;  /* 0x0000000400047825 */ /* 0x002fca00078e0004 */
[----:B------:R-:W2:Y:S01]  /*09d0*/  LDG.E R3, desc[UR10][R4.64] ;  /* 0x0000000a04037981 */ /* 0x000ea2000c1e1900 */
[----:B---3--:R-:W-:-:S05]  /*09e0*/  IMAD.WIDE.U32 R6, R0, 0x4, R6 ;  /* 0x0000000400067825 */ /* 0x008fca00078e0006 */
[----:B------:R-:W2:Y:S01]  /*09f0*/  LDG.E R10, desc[UR10][R6.64] ;  /* 0x0000000a060a7981 */ /* 0x000ea2000c1e1900 */
[----:B0-----:R-:W-:-:S04]  /*0a00*/  IMAD.WIDE.U32 R8, R0, 0x4, R8 ;  /* 0x0000000400087825 */ /* 0x001fc800078e0008 */
[----:B--2---:R-:W-:-:S05]  /*0a10*/  FMUL R3, R3, R10 ;  /* 0x0000000a03037220 */ /* 0x004fca0000400000 */
        /* <DEDUP_REMOVED lines=9> */
[----:B------:R-:W2:Y:S04]  /*0ab0*/  LDG.E R10, desc[UR10][R4.64+0xc] ;  /* 0x00000c0a040a7981 */ /* 0x000ea8000c1e1900 */
[----:B------:R-:W2:Y:S01]  /*0ac0*/  LDG.E R15, desc[UR10][R6.64+0xc] ;  /* 0x00000c0a060f7981 */ /* 0x000ea2000c1e1900 */
[----:B------:R-:W-:Y:S01]  /*0ad0*/  IADD3 R0, PT, PT, R0, 0x4, RZ ;  /* 0x0000000400007810 */ /* 0x000fe20007ffe0ff */
[----:B--2---:R-:W-:-:S05]  /*0ae0*/  FMUL R15, R10, R15 ;  /* 0x0000000f0a0f7220 */ /* 0x004fca0000400000 */
[----:B------:R1:W-:Y:S02]  /*0af0*/  STG.E desc[UR10][R8.64+0xc], R15 ;  /* 0x00000c0f08007986 */ /* 0x0003e4000c10190a */
.L_x_3:
[----:B------:R-:W-:Y:S05]  /*0b00*/  @!P1 EXIT ;  /* 0x000000000000994d */ /* 0x000fea0003800000 */
[----:B------:R-:W3:Y:S08]  /*0b10*/  LDC.64 R4, c[0x0][0x398] ;  /* 0x0000e600ff047b82 */ /* 0x000ef00000000a00 */
[----:B------:R-:W4:Y:S08]  /*0b20*/  LDC.64 R6, c[0x0][0x390] ;  /* 0x0000e400ff067b82 */ /* 0x000f300000000a00 */
[----:B012---:R-:W0:Y:S01]  /*0b30*/  LDC.64 R8, c[0x0][0x388] ;  /* 0x0000e200ff087b82 */ /* 0x007e220000000a00 */
[----:B---3--:R-:W-:-:S04]  /*0b40*/  IMAD.WIDE.U32 R4, R0, 0x4, R4 ;  /* 0x0000000400047825 */ /* 0x008fc800078e0004 */
[----:B------:R-:W-:Y:S01]  /*0b50*/  IMAD.MOV.U32 R10, RZ, RZ, R4 ;  /* 0x000000ffff0a7224 */ /* 0x000fe200078e0004 */
[----:B------:R-:W-:Y:S01]  /*0b60*/  MOV R13, R5 ;  /* 0x00000005000d7202 */ /* 0x000fe20000000f00 */
[----:B----4-:R-:W-:-:S05]  /*0b70*/  IMAD.WIDE.U32 R6, R0, 0x4, R6 ;  /* 0x0000000400067825 */ /* 0x010fca00078e0006 */
[----:B------:R-:W-:Y:S01]  /*0b80*/  MOV R11, R7 ;  /* 0x00000007000b7202 */ /* 0x000fe20000000f00 */
[----:B0-----:R-:W-:Y:S01]  /*0b90*/  IMAD.WIDE.U32 R8, R0, 0x4, R8 ;  /* 0x0000000400087825 */ /* 0x001fe200078e0008 */
[----:B------:R-:W-:-:S07]  /*0ba0*/  IADD3 R0, PT, PT, -R2, RZ, RZ ;  /* 0x000000ff02007210 */ /* 0x000fce0007ffe1ff */
.L_x_4:
[----:B0-----:R-:W-:Y:S01]  /*0bb0*/  IMAD.MOV.U32 R2, RZ, RZ, R8 ;  /* 0x000000ffff027224 */ /* 0x001fe200078e0008 */
[----:B------:R-:W-:Y:S02]  /*0bc0*/  MOV R5, R11 ;  /* 0x0000000b00057202 */ /* 0x000fe40000000f00 */
[----:B------:R-:W-:Y:S02]  /*0bd0*/  MOV R3, R9 ;  /* 0x0000000900037202 */ /* 0x000fe40000000f00 */
[----:B------:R-:W-:-:S03]  /*0be0*/  MOV R4, R6 ;  /* 0x0000000600047202 */ /* 0x000fc60000000f00 */
[----:B------:R0:W2:Y:S04]  /*0bf0*/  LDG.E R2, desc[UR10][R2.64] ;  /* 0x0000000a02027981 */ /* 0x0000a8000c1e1900 */
[----:B------:R-:W2:Y:S01]  /*0c00*/  LDG.E R5, desc[UR10][R4.64] ;  /* 0x0000000a04057981 */ /* 0x000ea2000c1e1900 */
[----:B------:R-:W-:Y:S02]  /*0c10*/  IADD3 R0, PT, PT, R0, 0x1, RZ ;  /* 0x0000000100007810 */ /* 0x000fe40007ffe0ff */
[----:B------:R-:W-:Y:S02]  /*0c20*/  IADD3 R6, P2, PT, R6, 0x4, RZ ;  /* 0x0000000406067810 */ /* 0x000fe40007f5e0ff */
[----:B------:R-:W-:Y:S01]  /*0c30*/  ISETP.NE.AND P0, PT, R0, RZ, PT ;  /* 0x000000ff0000720c */ /* 0x000fe20003f05270 */
[----:B0-----:R-:W-:Y:S01]  /*0c40*/  IMAD.MOV.U32 R3, RZ, RZ, R13 ;  /* 0x000000ffff037224 */ /* 0x001fe200078e000d */
[----:B------:R-:W-:-:S02]  /*0c50*/  IADD3 R8, P3, PT, R8, 0x4, RZ ;  /* 0x0000000408087810 */ /* 0x000fc40007f7e0ff */
[----:B------:R-:W-:Y:S02]  /*0c60*/  IADD3.X R11, PT, PT, RZ, R11, RZ, P2, !PT ;  /* 0x0000000bff0b7210 */ /* 0x000fe400017fe4ff */
[----:B------:R-:W-:Y:S01]  /*0c70*/  IADD3.X R9, PT, PT, RZ, R9, RZ, P3, !PT ;  /* 0x00000009ff097210 */ /* 0x000fe20001ffe4ff */
[----:B--2---:R-:W-:Y:S01]  /*0c80*/  FMUL R7, R2, R5 ;  /* 0x0000000502077220 */ /* 0x004fe20000400000 */
[----:B------:R-:W-:Y:S02]  /*0c90*/  MOV R2, R10 ;  /* 0x0000000a00027202 */ /* 0x000fe40000000f00 */
[----:B------:R-:W-:-:S03]  /*0ca0*/  IADD3 R10, P1, PT, R10, 0x4, RZ ;  /* 0x000000040a0a7810 */ /* 0x000fc60007f3e0ff */
[----:B------:R0:W-:Y:S01]  /*0cb0*/  STG.E desc[UR10][R2.64], R7 ;  /* 0x0000000702007986 */ /* 0x0001e2000c10190a */
[----:B------:R-:W-:Y:S01]  /*0cc0*/  IADD3.X R13, PT, PT, RZ, R13, RZ, P1, !PT ;  /* 0x0000000dff0d7210 */ /* 0x000fe20000ffe4ff */
[----:B------:R-:W-:Y:S08]  /*0cd0*/  @P0 BRA `(.L_x_4) ;  /* 0xfffffffc00b40947 */ /* 0x000ff0000383ffff */
[----:B------:R-:W-:Y:S05]  /*0ce0*/  EXIT ;  /* 0x000000000000794d */ /* 0x000fea0003800000 */
.L_x_5:
[----:B------:R-:W-:-:S00]  /*0cf0*/  BRA `(.L_x_5) ;  /* 0xfffffffc00fc7947 */ /* 0x000fc0000383ffff */
[----:B------:R-:W-:-:S00]  /*0d00*/  NOP ;  /* 0x0000000000007918 */ /* 0x000fc00000000000 */
[----:B------:R-:W-:-:S00]  /*0d10*/  NOP ;  /* 0x0000000000007918 */ /* 0x000fc00000000000 */
[----:B------:R-:W-:-:S00]  /*0d20*/  NOP ;  /* 0x0000000000007918 */ /* 0x000fc00000000000 */
[----:B------:R-:W-:-:S00]  /*0d30*/  NOP ;  /* 0x0000000000007918 */ /* 0x000fc00000000000 */
[----:B------:R-:W-:-:S00]  /*0d40*/  NOP ;  /* 0x0000000000007918 */ /* 0x000fc00000000000 */
[----:B------:R-:W-:-:S00]  /*0d50*/  NOP ;  /* 0x0000000000007918 */ /* 0x000fc00000000000 */
[----:B------:R-:W-:-:S00]  /*0d60*/  NOP ;  /* 0x0000000000007918 */ /* 0x000fc00000000000 */
[----:B------:R-:W-:-:S00]  /*0d70*/  NOP ;  /* 0x0000000000007918 */ /* 0x000fc00000000000 */
.L_x_6:


//--------------------- .nv.shared.reserved.0     --------------------------
	.section	.nv.shared.reserved.0,"aw",@nobits
	.weak		__nv_reservedSMEM_offset_0_alias
	.size		__nv_reservedSMEM_offset_0_alias, 0, 64
	.other		__nv_reservedSMEM_offset_0_alias,@"STO_CUDA_RESERVED_SHARED STV_DEFAULT"
__nv_reservedSMEM_offset_0_alias:
	.zero		0
	.zero		64


//--------------------- .nv.constant0._Z8multiplyiPfS_S_ --------------------------
	.section	.nv.constant0._Z8multiplyiPfS_S_,"a",@progbits
	.sectionflags	@""
	.align	4
.nv.constant0._Z8multiplyiPfS_S_:
	.zero		928


//--------------------- SYMBOLS --------------------------

	.type		.nv.reservedSmem.offset0,@object
	.size		.nv.reservedSmem.offset0,0x4
